//
// Generated by NVIDIA NVVM Compiler
//
// Compiler Build ID: CL-36424714
// Cuda compilation tools, release 13.0, V13.0.88
// Based on NVVM 20.0.0
//

.version 9.0
.target sm_100
.address_size 64

	// .globl	_Z10vector_addPfS_S_l

.visible .entry _Z10vector_addPfS_S_l(
	.param .u64 .ptr .align 1 _Z10vector_addPfS_S_l_param_0,
	.param .u64 .ptr .align 1 _Z10vector_addPfS_S_l_param_1,
	.param .u64 .ptr .align 1 _Z10vector_addPfS_S_l_param_2,
	.param .u64 _Z10vector_addPfS_S_l_param_3
)
{
	.local .align 4 .b8 	__local_depot0[11204];
	.reg .b64 	%SP;
	.reg .b64 	%SPL;
	.reg .pred 	%p<5>;
	.reg .b32 	%r<28>;
	.reg .b32 	%f<10>;
	.reg .b64 	%rd<23>;

	mov.u64 	%SPL, __local_depot0;
	ld.param.u64 	%rd5, [_Z10vector_addPfS_S_l_param_0];
	ld.param.u64 	%rd6, [_Z10vector_addPfS_S_l_param_1];
	ld.param.u64 	%rd7, [_Z10vector_addPfS_S_l_param_2];
	ld.param.u64 	%rd8, [_Z10vector_addPfS_S_l_param_3];
	add.u64 	%rd1, %SPL, 0;
	mov.u32 	%r12, %ctaid.x;
	mov.u32 	%r13, %ntid.x;
	mov.u32 	%r14, %tid.x;
	mad.lo.s32 	%r15, %r12, %r13, %r14;
	cvt.s64.s32 	%rd2, %r15;
	setp.le.s64 	%p1, %rd8, %rd2;
	@%p1 bra 	$L__BB0_9;
	mov.b32 	%r24, 0;
$L__BB0_2:
	mul.wide.u32 	%rd10, %r24, 4;
	add.s64 	%rd11, %rd1, %rd10;
	mov.b32 	%r17, 2000;
	st.local.u32 	[%rd11], %r17;
	st.local.u32 	[%rd11+4], %r17;
	st.local.u32 	[%rd11+8], %r17;
	st.local.u32 	[%rd11+12], %r17;
	st.local.u32 	[%rd11+16], %r17;
	st.local.u32 	[%rd11+20], %r17;
	st.local.u32 	[%rd11+24], %r17;
	st.local.u32 	[%rd11+28], %r17;
	st.local.u32 	[%rd11+32], %r17;
	st.local.u32 	[%rd11+36], %r17;
	st.local.u32 	[%rd11+40], %r17;
	st.local.u32 	[%rd11+44], %r17;
	st.local.u32 	[%rd11+48], %r17;
	st.local.u32 	[%rd11+52], %r17;
	st.local.u32 	[%rd11+56], %r17;
	st.local.u32 	[%rd11+60], %r17;
	add.s32 	%r24, %r24, 16;
	setp.ne.s32 	%p2, %r24, 2800;
	@%p2 bra 	$L__BB0_2;
	mov.b64 	%rd22, 9000000000000000000;
$L__BB0_4:
	cvt.u32.u64 	%r26, %rd22;
	shl.b32 	%r25, %r26, 1;
	mov.b32 	%r27, 0;
$L__BB0_5:
	mul.wide.s32 	%rd13, %r26, 4;
	add.s64 	%rd14, %rd1, %rd13;
	ld.local.u32 	%r19, [%rd14];
	mad.lo.s32 	%r20, %r19, 10000, %r27;
	add.s32 	%r21, %r25, -1;
	div.s32 	%r8, %r20, %r21;
	mul.lo.s32 	%r22, %r8, %r21;
	sub.s32 	%r23, %r20, %r22;
	st.local.u32 	[%rd14], %r23;
	add.s32 	%r9, %r26, -1;
	setp.eq.s32 	%p3, %r26, 1;
	@%p3 bra 	$L__BB0_7;
	mul.lo.s32 	%r27, %r8, %r9;
	add.s32 	%r25, %r25, -2;
	mov.u32 	%r26, %r9;
	bra.uni 	$L__BB0_5;
$L__BB0_7:
	add.s64 	%rd4, %rd22, -14;
	setp.gt.u64 	%p4, %rd22, 14;
	mov.u64 	%rd22, %rd4;
	@%p4 bra 	$L__BB0_4;
	cvta.to.global.u64 	%rd15, %rd6;
	shl.b64 	%rd16, %rd2, 2;
	add.s64 	%rd17, %rd15, %rd16;
	ld.global.f32 	%f1, [%rd17];
	cvta.to.global.u64 	%rd18, %rd7;
	add.s64 	%rd19, %rd18, %rd16;
	ld.global.f32 	%f2, [%rd19];
	add.f32 	%f3, %f1, %f2;
	mul.f32 	%f4, %f1, %f3;
	fma.rn.f32 	%f5, %f1, %f3, %f4;
	fma.rn.f32 	%f6, %f2, 0f40A00000, %f5;
	add.f32 	%f7, %f2, %f2;
	fma.rn.f32 	%f8, %f2, 0f40A00000, %f7;
	add.f32 	%f9, %f8, %f6;
	cvta.to.global.u64 	%rd20, %rd5;
	add.s64 	%rd21, %rd20, %rd16;
	st.global.f32 	[%rd21], %f9;
$L__BB0_9:
	ret;

}


// ===== COMPILED SASS (sm_100) =====

	.target	sm_100

	.elftype	@"ET_EXEC"


//--------------------- .note.nv.tkinfo           --------------------------
	.section	.note.nv.tkinfo,"",@"SHT_NOTE"
	.sectionflags	@"SHF_NOTE_NV_TKINFO"
	.tkinfo
        /*0018*/ 	.word	0x00000002
        /*0030*/ 	.string	""
        /*0030*/ 	.string	"ptxas"
        /*0030*/ 	.string	"Cuda compilation tools, release 13.0, V13.0.88"
        /*0030*/ 	.string	"Build cuda_13.0.r13.0/compiler.36424714_0"
        /*0030*/ 	.string	"-arch sm_100 -m 64 "



//--------------------- .note.nv.cuinfo           --------------------------
	.section	.note.nv.cuinfo,"",@"SHT_NOTE"
	.sectionflags	@"SHF_NOTE_NV_CUINFO"
        /*0018*/ 	.short	0x0002
        /*001a*/ 	.short	0x0064
        /*001c*/ 	.short	0x0082
	.zero		2


//--------------------- .nv.info                  --------------------------
	.section	.nv.info,"",@"SHT_CUDA_INFO"
	.align	4


	//----- nvinfo : EIATTR_REGCOUNT
	.align		4
        /*0000*/ 	.byte	0x04, 0x2f
        /*0002*/ 	.short	(.L_1 - .L_0)
	.align		4
.L_0:
        /*0004*/ 	.word	index@(_Z10vector_addPfS_S_l)
        /*0008*/ 	.word	0x00000011


	//----- nvinfo : EIATTR_FRAME_SIZE
	.align		4
.L_1:
        /*000c*/ 	.byte	0x04, 0x11
        /*000e*/ 	.short	(.L_3 - .L_2)
	.align		4
.L_2:
        /*0010*/ 	.word	index@(_Z10vector_addPfS_S_l)
        /*0014*/ 	.word	0x00002bc8


	//----- nvinfo : EIATTR_MIN_STACK_SIZE
	.align		4
.L_3:
        /*0018*/ 	.byte	0x04, 0x12
        /*001a*/ 	.short	(.L_5 - .L_4)
	.align		4
.L_4:
        /*001c*/ 	.word	index@(_Z10vector_addPfS_S_l)
        /*0020*/ 	.word	0x00002bc8
.L_5:


//--------------------- .nv.compat                --------------------------
	.section	.nv.compat,"",@"SHT_CUDA_COMPAT_INFO"
	.align	4
        /*0000*/ 	.byte	0x02, 0x09, 0x00, 0x00, 0x02, 0x02, 0x01, 0x00, 0x02, 0x05, 0x05, 0x00, 0x03, 0x07, 0x01, 0x01
        /*0010*/ 	.byte	0x02, 0x03, 0x00, 0x00, 0x02, 0x06, 0x01, 0x00, 0x04, 0x0b, 0x08, 0x00, 0x09, 0x00, 0x00, 0x00
        /*0020*/ 	.byte	0x00, 0x00, 0x00, 0x00


//--------------------- .nv.info._Z10vector_addPfS_S_l --------------------------
	.section	.nv.info._Z10vector_addPfS_S_l,"",@"SHT_CUDA_INFO"
	.sectionflags	@""
	.align	4


	//----- nvinfo : EIATTR_CUDA_API_VERSION
	.align		4
        /*0000*/ 	.byte	0x04, 0x37
        /*0002*/ 	.short	(.L_7 - .L_6)
.L_6:
        /*0004*/ 	.word	0x00000082


	//----- nvinfo : EIATTR_KPARAM_INFO
	.align		4
.L_7:
        /*0008*/ 	.byte	0x04, 0x17
        /*000a*/ 	.short	(.L_9 - .L_8)
.L_8:
        /*000c*/ 	.word	0x00000000
        /*0010*/ 	.short	0x0003
        /*0012*/ 	.short	0x0018
        /*0014*/ 	.byte	0x00, 0xf0, 0x21, 0x00


	//----- nvinfo : EIATTR_KPARAM_INFO
	.align		4
.L_9:
        /*0018*/ 	.byte	0x04, 0x17
        /*001a*/ 	.short	(.L_11 - .L_10)
.L_10:
        /*001c*/ 	.word	0x00000000
        /*0020*/ 	.short	0x0002
        /*0022*/ 	.short	0x0010
        /*0024*/ 	.byte	0x00, 0xf5, 0x21, 0x00


	//----- nvinfo : EIATTR_KPARAM_INFO
	.align		4
.L_11:
        /*0028*/ 	.byte	0x04, 0x17
        /*002a*/ 	.short	(.L_13 - .L_12)
.L_12:
        /*002c*/ 	.word	0x00000000
        /*0030*/ 	.short	0x0001
        /*0032*/ 	.short	0x0008
        /*0034*/ 	.byte	0x00, 0xf5, 0x21, 0x00


	//----- nvinfo : EIATTR_KPARAM_INFO
	.align		4
.L_13:
        /*0038*/ 	.byte	0x04, 0x17
        /*003a*/ 	.short	(.L_15 - .L_14)
.L_14:
        /*003c*/ 	.word	0x00000000
        /*0040*/ 	.short	0x0000
        /*0042*/ 	.short	0x0000
        /*0044*/ 	.byte	0x00, 0xf5, 0x21, 0x00


	//----- nvinfo : EIATTR_SPARSE_MMA_MASK
	.align		4
.L_15:
        /*0048*/ 	.byte	0x03, 0x50
        /*004a*/ 	.short	0x0000


	//----- nvinfo : EIATTR_MAXREG_COUNT
	.align		4
        /*004c*/ 	.byte	0x03, 0x1b
        /*004e*/ 	.short	0x00ff


	//----- nvinfo : EIATTR_MERCURY_ISA_VERSION
	.align		4
        /*0050*/ 	.byte	0x03, 0x5f
        /*0052*/ 	.short	0x0101


	//----- nvinfo : EIATTR_VRC_CTA_INIT_COUNT
	.align		4
        /*0054*/ 	.byte	0x02, 0x4a
	.zero		1
	.zero		1


	//----- nvinfo : EIATTR_EXIT_INSTR_OFFSETS
	.align		4
        /*0058*/ 	.byte	0x04, 0x1c
        /*005a*/ 	.short	(.L_17 - .L_16)


	//   ....[0]....
.L_16:
        /*005c*/ 	.word	0x000000a0


	//   ....[1]....
        /*0060*/ 	.word	0x000009e0


	//----- nvinfo : EIATTR_CBANK_PARAM_SIZE
	.align		4
.L_17:
        /*0064*/ 	.byte	0x03, 0x19
        /*0066*/ 	.short	0x0020


	//----- nvinfo : EIATTR_PARAM_CBANK
	.align		4
        /*0068*/ 	.byte	0x04, 0x0a
        /*006a*/ 	.short	(.L_19 - .L_18)
	.align		4
.L_18:
        /*006c*/ 	.word	index@(.nv.constant0._Z10vector_addPfS_S_l)
        /*0070*/ 	.short	0x0380
        /*0072*/ 	.short	0x0020


	//----- nvinfo : EIATTR_SW_WAR
	.align		4
.L_19:
        /*0074*/ 	.byte	0x04, 0x36
        /*0076*/ 	.short	(.L_21 - .L_20)
.L_20:
        /*0078*/ 	.word	0x00000008
.L_21:


//--------------------- .nv.callgraph             --------------------------
	.section	.nv.callgraph,"",@"SHT_CUDA_CALLGRAPH"
	.align	4
	.sectionentsize	8
	.align		4
        /*0000*/ 	.word	0x00000000
	.align		4
        /*0004*/ 	.word	0xffffffff
	.align		4
        /*0008*/ 	.word	0x00000000
	.align		4
        /*000c*/ 	.word	0xfffffffe
	.align		4
        /*0010*/ 	.word	0x00000000
	.align		4
        /*0014*/ 	.word	0xfffffffd
	.align		4
        /*0018*/ 	.word	0x00000000
	.align		4
        /*001c*/ 	.word	0xfffffffc


//--------------------- .text._Z10vector_addPfS_S_l --------------------------
	.section	.text._Z10vector_addPfS_S_l,"ax",@progbits
	.align	128
        .global         _Z10vector_addPfS_S_l
        .type           _Z10vector_addPfS_S_l,@function
        .size           _Z10vector_addPfS_S_l,(.L_x_4 - _Z10vector_addPfS_S_l)
        .other          _Z10vector_addPfS_S_l,@"STO_CUDA_ENTRY STV_DEFAULT"
_Z10vector_addPfS_S_l:
.text._Z10vector_addPfS_S_l:
[----:B------:R-:W0:Y:S01]  /*0000*/  LDC R1, c[0x0][0x37c] ;  /* 0x0000df00ff017b82 */ /* 0x000e220000000800 */
[----:B------:R-:W1:Y:S07]  /*0010*/  S2R R3, SR_TID.X ;  /* 0x0000000000037919 */ /* 0x000e6e0000002100 */
[----:B------:R-:W1:Y:S01]  /*0020*/  S2UR UR4, SR_CTAID.X ;  /* 0x00000000000479c3 */ /* 0x000e620000002500 */
[----:B------:R-:W2:Y:S01]  /*0030*/  LDCU.64 UR6, c[0x0][0x398] ;  /* 0x00007300ff0677ac */ /* 0x000ea20008000a00 */
[----:B0-----:R-:W-:-:S06]  /*0040*/  VIADD R1, R1, 0xffffd438 ;  /* 0xffffd43801017836 */ /* 0x001fcc0000000000 */
[----:B------:R-:W1:Y:S02]  /*0050*/  LDC R0, c[0x0][0x360] ;  /* 0x0000d800ff007b82 */ /* 0x000e640000000800 */
[----:B-1----:R-:W-:-:S05]  /*0060*/  IMAD R0, R0, UR4, R3 ;  /* 0x0000000400007c24 */ /* 0x002fca000f8e0203 */
[----:B--2---:R-:W-:Y:S02]  /*0070*/  ISETP.GE.U32.AND P0, PT, R0, UR6, PT ;  /* 0x0000000600007c0c */ /* 0x004fe4000bf06070 */
[----:B------:R-:W-:-:S04]  /*0080*/  SHF.R.S32.HI R3, RZ, 0x1f, R0 ;  /* 0x0000001fff037819 */ /* 0x000fc80000011400 */
[----:B------:R-:W-:-:S13]  /*0090*/  ISETP.GE.AND.EX P0, PT, R3, UR7, PT, P0 ;  /* 0x0000000703007c0c */ /* 0x000fda000bf06300 */
[----:B------:R-:W-:Y:S05]  /*00a0*/  @P0 EXIT ;  /* 0x000000000000094d */ /* 0x000fea0003800000 */
[----:B------:R-:W-:-:S07]  /*00b0*/  IMAD.MOV.U32 R2, RZ, RZ, RZ ;  /* 0x000000ffff027224 */ /* 0x000fce00078e00ff */
.L_x_0:
[C---:B-1----:R-:W-:Y:S01]  /*00c0*/  IADD3 R8, PT, PT, R2.reuse, 0x10, RZ ;  /* 0x0000001002087810 */ /* 0x042fe20007ffe0ff */
[----:B------:R-:W-:Y:S01]  /*00d0*/  IMAD.MOV.U32 R4, RZ, RZ, 0x7d0 ;  /* 0x000007d0ff047424 */ /* 0x000fe200078e00ff */
[C---:B------:R-:W-:Y:S01]  /*00e0*/  LEA R6, R2.reuse, R1, 0x2 ;  /* 0x0000000102067211 */ /* 0x040fe200078e10ff */
[----:B------:R-:W-:Y:S01]  /*00f0*/  IMAD.MOV.U32 R5, RZ, RZ, 0x7d0 ;  /* 0x000007d0ff057424 */ /* 0x000fe200078e00ff */
[----:B------:R-:W-:Y:S01]  /*0100*/  IADD3 R12, PT, PT, R2, 0x30, RZ ;  /* 0x00000030020c7810 */ /* 0x000fe20007ffe0ff */
[--C-:B------:R-:W-:Y:S02]  /*0110*/  IMAD R8, R8, 0x4, R1.reuse ;  /* 0x0000000408087824 */ /* 0x100fe400078e0201 */
[----:B------:R-:W-:Y:S01]  /*0120*/  VIADD R10, R2, 0x20 ;  /* 0x00000020020a7836 */ /* 0x000fe20000000000 */
[----:B------:R-:W-:Y:S01]  /*0130*/  STL.64 [R6], R4 ;  /* 0x0000000406007387 */ /* 0x000fe20000100a00 */
[--C-:B------:R-:W-:Y:S02]  /*0140*/  IMAD R12, R12, 0x4, R1.reuse ;  /* 0x000000040c0c7824 */ /* 0x100fe400078e0201 */
[----:B------:R-:W-:Y:S01]  /*0150*/  IMAD R10, R10, 0x4, R1 ;  /* 0x000000040a0a7824 */ /* 0x000fe200078e0201 */
[----:B------:R-:W-:Y:S04]  /*0160*/  STL.64 [R6+0x8], R4 ;  /* 0x0000080406007387 */ /* 0x000fe80000100a00 */
[----:B------:R-:W-:Y:S04]  /*0170*/  STL.64 [R6+0x10], R4 ;  /* 0x0000100406007387 */ /* 0x000fe80000100a00 */
[----:B------:R-:W-:Y:S04]  /*0180*/  STL.64 [R6+0x18], R4 ;  /* 0x0000180406007387 */ /* 0x000fe80000100a00 */
[----:B------:R-:W-:Y:S04]  /*0190*/  STL.64 [R6+0x20], R4 ;  /* 0x0000200406007387 */ /* 0x000fe80000100a00 */
[----:B------:R-:W-:Y:S04]  /*01a0*/  STL.64 [R6+0x28], R4 ;  /* 0x0000280406007387 */ /* 0x000fe80000100a00 */
[----:B------:R-:W-:Y:S04]  /*01b0*/  STL.64 [R6+0x30], R4 ;  /* 0x0000300406007387 */ /* 0x000fe80000100a00 */
[----:B------:R0:W-:Y:S04]  /*01c0*/  STL.64 [R6+0x38], R4 ;  /* 0x0000380406007387 */ /* 0x0001e80000100a00 */
[----:B------:R-:W-:Y:S04]  /*01d0*/  STL.64 [R8], R4 ;  /* 0x0000000408007387 */ /* 0x000fe80000100a00 */
[----:B------:R-:W-:Y:S01]  /*01e0*/  STL.64 [R8+0x8], R4 ;  /* 0x0000080408007387 */ /* 0x000fe20000100a00 */
[----:B0-----:R-:W-:-:S03]  /*01f0*/  IADD3 R6, PT, PT, R2, 0x40, RZ ;  /* 0x0000004002067810 */ /* 0x001fc60007ffe0ff */
[----:B------:R-:W-:Y:S04]  /*0200*/  STL.64 [R8+0x10], R4 ;  /* 0x0000100408007387 */ /* 0x000fe80000100a00 */
[----:B------:R-:W-:Y:S01]  /*0210*/  STL.64 [R8+0x18], R4 ;  /* 0x0000180408007387 */ /* 0x000fe20000100a00 */
[----:B------:R-:W-:Y:S01]  /*0220*/  IMAD R7, R6, 0x4, R1 ;  /* 0x0000000406077824 */ /* 0x000fe200078e0201 */
[----:B------:R-:W-:Y:S02]  /*0230*/  IADD3 R6, PT, PT, R2, 0x60, RZ ;  /* 0x0000006002067810 */ /* 0x000fe40007ffe0ff */
[----:B------:R-:W-:Y:S02]  /*0240*/  STL.64 [R8+0x20], R4 ;  /* 0x0000200408007387 */ /* 0x000fe40000100a00 */
[----:B------:R-:W-:-:S02]  /*0250*/  LEA R6, R6, R1, 0x2 ;  /* 0x0000000106067211 */ /* 0x000fc400078e10ff */
[----:B------:R-:W-:Y:S04]  /*0260*/  STL.64 [R8+0x28], R4 ;  /* 0x0000280408007387 */ /* 0x000fe80000100a00 */
[----:B------:R-:W-:Y:S04]  /*0270*/  STL.64 [R8+0x30], R4 ;  /* 0x0000300408007387 */ /* 0x000fe80000100a00 */
[----:B------:R0:W-:Y:S04]  /*0280*/  STL.64 [R8+0x38], R4 ;  /* 0x0000380408007387 */ /* 0x0001e80000100a00 */
[----:B------:R1:W-:Y:S04]  /*0290*/  STL.64 [R10], R4 ;  /* 0x000000040a007387 */ /* 0x0003e80000100a00 */
[----:B------:R1:W-:Y:S01]  /*02a0*/  STL.64 [R10+0x8], R4 ;  /* 0x000008040a007387 */ /* 0x0003e20000100a00 */
[----:B0-----:R-:W-:-:S03]  /*02b0*/  IADD3 R8, PT, PT, R2, 0x50, RZ ;  /* 0x0000005002087810 */ /* 0x001fc60007ffe0ff */
[----:B------:R1:W-:Y:S01]  /*02c0*/  STL.64 [R10+0x10], R4 ;  /* 0x000010040a007387 */ /* 0x0003e20000100a00 */
[----:B------:R-:W-:Y:S02]  /*02d0*/  VIADD R2, R2, 0x70 ;  /* 0x0000007002027836 */ /* 0x000fe40000000000 */
[----:B------:R-:W-:Y:S01]  /*02e0*/  IMAD R8, R8, 0x4, R1 ;  /* 0x0000000408087824 */ /* 0x000fe200078e0201 */
[----:B------:R1:W-:Y:S02]  /*02f0*/  STL.64 [R10+0x18], R4 ;  /* 0x000018040a007387 */ /* 0x0003e40000100a00 */
[----:B------:R-:W-:Y:S02]  /*0300*/  ISETP.NE.AND P0, PT, R2, 0xaf0, PT ;  /* 0x00000af00200780c */ /* 0x000fe40003f05270 */
[----:B------:R1:W-:Y:S04]  /*0310*/  STL.64 [R10+0x20], R4 ;  /* 0x000020040a007387 */ /* 0x0003e80000100a00 */
[----:B------:R1:W-:Y:S04]  /*0320*/  STL.64 [R10+0x28], R4 ;  /* 0x000028040a007387 */ /* 0x0003e80000100a00 */
[----:B------:R1:W-:Y:S04]  /*0330*/  STL.64 [R10+0x30], R4 ;  /* 0x000030040a007387 */ /* 0x0003e80000100a00 */
[----:B------:R1:W-:Y:S04]  /*0340*/  STL.64 [R10+0x38], R4 ;  /* 0x000038040a007387 */ /* 0x0003e80000100a00 */
[----:B------:R1:W-:Y:S04]  /*0350*/  STL.64 [R12], R4 ;  /* 0x000000040c007387 */ /* 0x0003e80000100a00 */
[----:B------:R1:W-:Y:S04]  /*0360*/  STL.64 [R12+0x8], R4 ;  /* 0x000008040c007387 */ /* 0x0003e80000100a00 */
[----:B------:R1:W-:Y:S04]  /*0370*/  STL.64 [R12+0x10], R4 ;  /* 0x000010040c007387 */ /* 0x0003e80000100a00 */
[----:B------:R1:W-:Y:S04]  /*0380*/  STL.64 [R12+0x18], R4 ;  /* 0x000018040c007387 */ /* 0x0003e80000100a00 */
        /* <DEDUP_REMOVED lines=27> */
[----:B------:R1:W-:Y:S01]  /*0540*/  STL.64 [R6+0x38], R4 ;  /* 0x0000380406007387 */ /* 0x0003e20000100a00 */
[----:B------:R-:W-:Y:S05]  /*0550*/  @P0 BRA `(.L_x_0) ;  /* 0xfffffff800d80947 */ /* 0x000fea000383ffff */
[----:B------:R-:W0:Y:S01]  /*0560*/  LDCU.64 UR8, c[0x0][0x358] ;  /* 0x00006b00ff0877ac */ /* 0x000e220008000a00 */
[----:B------:R-:W-:Y:S01]  /*0570*/  UMOV UR5, 0xe2840000 ;  /* 0xe284000000057882 */ /* 0x000fe20000000000 */
[----:B------:R-:W-:-:S05]  /*0580*/  UMOV UR6, 0x7ce66c50 ;  /* 0x7ce66c5000067882 */ /* 0x000fca0000000000 */
.L_x_2:
[----:B------:R-:W-:Y:S02]  /*0590*/  USHF.L.U32 UR7, UR5, 0x1, URZ ;  /* 0x0000000105077899 */ /* 0x000fe400080006ff */
[----:B-1----:R-:W-:Y:S01]  /*05a0*/  MOV R6, UR5 ;  /* 0x0000000500067c02 */ /* 0x002fe20008000f00 */
[----:B------:R-:W-:Y:S01]  /*05b0*/  UMOV UR4, UR5 ;  /* 0x0000000500047c82 */ /* 0x000fe20008000000 */
[----:B------:R-:W-:Y:S01]  /*05c0*/  UIADD3 UR5, UP1, UPT, UR5, -0xe, URZ ;  /* 0xfffffff205057890 */ /* 0x000fe2000ff3e0ff */
[----:B------:R-:W-:Y:S01]  /*05d0*/  IMAD.MOV.U32 R4, RZ, RZ, RZ ;  /* 0x000000ffff047224 */ /* 0x000fe200078e00ff */
[----:B------:R-:W-:Y:S01]  /*05e0*/  UISETP.GT.U32.AND UP0, UPT, UR4, 0xe, UPT ;  /* 0x0000000e0400788c */ /* 0x000fe2000bf04070 */
[----:B------:R-:W-:Y:S02]  /*05f0*/  MOV R2, UR7 ;  /* 0x0000000700027c02 */ /* 0x000fe40008000f00 */
[----:B------:R-:W-:Y:S01]  /*0600*/  UMOV UR4, UR6 ;  /* 0x0000000600047c82 */ /* 0x000fe20008000000 */
[----:B------:R-:W-:-:S02]  /*0610*/  UIADD3.X UR6, UPT, UPT, UR6, -0x1, URZ, UP1, !UPT ;  /* 0xffffffff06067890 */ /* 0x000fc40008ffe4ff */
[----:B------:R-:W-:-:S11]  /*0620*/  UISETP.GT.U32.AND.EX UP0, UPT, UR4, URZ, UPT, UP0 ;  /* 0x000000ff0400728c */ /* 0x000fd6000bf04100 */
.L_x_1:
[----:B-1----:R-:W-:-:S05]  /*0630*/  IMAD R7, R6, 0x4, R1 ;  /* 0x0000000406077824 */ /* 0x002fca00078e0201 */
[----:B------:R-:W2:Y:S01]  /*0640*/  LDL R9, [R7] ;  /* 0x0000000007097983 */ /* 0x000ea20000100800 */
[----:B------:R-:W-:-:S04]  /*0650*/  IADD3 R8, PT, PT, R2, -0x1, RZ ;  /* 0xffffffff02087810 */ /* 0x000fc80007ffe0ff */
[----:B------:R-:W-:-:S04]  /*0660*/  IABS R12, R8 ;  /* 0x00000008000c7213 */ /* 0x000fc80000000000 */
[----:B------:R-:W1:Y:S08]  /*0670*/  I2F.RP R10, R12 ;  /* 0x0000000c000a7306 */ /* 0x000e700000209400 */
[----:B-1----:R-:W1:Y:S02]  /*0680*/  MUFU.RCP R10, R10 ;  /* 0x0000000a000a7308 */ /* 0x002e640000001000 */
[----:B-1----:R-:W-:-:S06]  /*0690*/  VIADD R5, R10, 0xffffffe ;  /* 0x0ffffffe0a057836 */ /* 0x002fcc0000000000 */
[----:B------:R-:W1:Y:S02]  /*06a0*/  F2I.FTZ.U32.TRUNC.NTZ R5, R5 ;  /* 0x0000000500057305 */ /* 0x000e64000021f000 */
[----:B-1----:R-:W-:Y:S01]  /*06b0*/  IADD3 R13, PT, PT, RZ, -R5, RZ ;  /* 0x80000005ff0d7210 */ /* 0x002fe20007ffe0ff */
[----:B--2---:R-:W-:Y:S01]  /*06c0*/  IMAD R11, R9, 0x2710, R4 ;  /* 0x00002710090b7824 */ /* 0x004fe200078e0204 */
[----:B------:R-:W-:-:S03]  /*06d0*/  IABS R4, R8 ;  /* 0x0000000800047213 */ /* 0x000fc60000000000 */
[----:B------:R-:W-:Y:S01]  /*06e0*/  IMAD R9, R13, R12, RZ ;  /* 0x0000000c0d097224 */ /* 0x000fe200078e02ff */
[----:B------:R-:W-:Y:S01]  /*06f0*/  IABS R13, R11 ;  /* 0x0000000b000d7213 */ /* 0x000fe20000000000 */
[----:B------:R-:W-:Y:S02]  /*0700*/  IMAD.MOV R14, RZ, RZ, -R4 ;  /* 0x000000ffff0e7224 */ /* 0x000fe400078e0a04 */
[----:B------:R-:W-:-:S05]  /*0710*/  HFMA2 R4, -RZ, RZ, 0, 0 ;  /* 0x00000000ff047431 */ /* 0x000fca00000001ff */
[----:B------:R-:W-:Y:S01]  /*0720*/  IMAD.HI.U32 R4, R5, R9, R4 ;  /* 0x0000000905047227 */ /* 0x000fe200078e0004 */
[----:B------:R-:W-:-:S03]  /*0730*/  MOV R5, R14 ;  /* 0x0000000e00057202 */ /* 0x000fc60000000f00 */
[----:B------:R-:W-:-:S04]  /*0740*/  IMAD.MOV.U32 R9, RZ, RZ, R13 ;  /* 0x000000ffff097224 */ /* 0x000fc800078e000d */
[----:B------:R-:W-:-:S04]  /*0750*/  IMAD.HI.U32 R4, R4, R9, RZ ;  /* 0x0000000904047227 */ /* 0x000fc800078e00ff */
[----:B------:R-:W-:-:S05]  /*0760*/  IMAD R5, R4, R5, R9 ;  /* 0x0000000504057224 */ /* 0x000fca00078e0209 */
[----:B------:R-:W-:-:S13]  /*0770*/  ISETP.GT.U32.AND P2, PT, R12, R5, PT ;  /* 0x000000050c00720c */ /* 0x000fda0003f44070 */
[----:B------:R-:W-:Y:S01]  /*0780*/  @!P2 IMAD.IADD R5, R5, 0x1, -R12 ;  /* 0x000000010505a824 */ /* 0x000fe200078e0a0c */
[----:B------:R-:W-:Y:S02]  /*0790*/  @!P2 IADD3 R4, PT, PT, R4, 0x1, RZ ;  /* 0x000000010404a810 */ /* 0x000fe40007ffe0ff */
[----:B------:R-:W-:Y:S02]  /*07a0*/  ISETP.NE.AND P2, PT, R8, RZ, PT ;  /* 0x000000ff0800720c */ /* 0x000fe40003f45270 */
[----:B------:R-:W-:Y:S02]  /*07b0*/  ISETP.GE.U32.AND P0, PT, R5, R12, PT ;  /* 0x0000000c0500720c */ /* 0x000fe40003f06070 */
[----:B------:R-:W-:-:S04]  /*07c0*/  LOP3.LUT R5, R11, R8, RZ, 0x3c, !PT ;  /* 0x000000080b057212 */ /* 0x000fc800078e3cff */
[----:B------:R-:W-:-:S07]  /*07d0*/  ISETP.GE.AND P1, PT, R5, RZ, PT ;  /* 0x000000ff0500720c */ /* 0x000fce0003f26270 */
[----:B------:R-:W-:Y:S01]  /*07e0*/  @P0 VIADD R4, R4, 0x1 ;  /* 0x0000000104040836 */ /* 0x000fe20000000000 */
[C---:B------:R-:W-:Y:S02]  /*07f0*/  ISETP.NE.AND P0, PT, R6.reuse, 0x1, PT ;  /* 0x000000010600780c */ /* 0x040fe40003f05270 */
[----:B------:R-:W-:-:S03]  /*0800*/  IADD3 R6, PT, PT, R6, -0x1, RZ ;  /* 0xffffffff06067810 */ /* 0x000fc60007ffe0ff */
[----:B------:R-:W-:Y:S02]  /*0810*/  @!P1 IADD3 R4, PT, PT, -R4, RZ, RZ ;  /* 0x000000ff04049210 */ /* 0x000fe40007ffe1ff */
[----:B------:R-:W-:-:S05]  /*0820*/  @!P2 LOP3.LUT R4, RZ, R8, RZ, 0x33, !PT ;  /* 0x00000008ff04a212 */ /* 0x000fca00078e33ff */
[----:B------:R-:W-:Y:S02]  /*0830*/  IMAD.MOV R5, RZ, RZ, -R4 ;  /* 0x000000ffff057224 */ /* 0x000fe400078e0a04 */
[----:B------:R-:W-:Y:S02]  /*0840*/  @P0 VIADD R2, R2, 0xfffffffe ;  /* 0xfffffffe02020836 */ /* 0x000fe40000000000 */
[----:B------:R-:W-:Y:S02]  /*0850*/  IMAD R8, R8, R5, R11 ;  /* 0x0000000508087224 */ /* 0x000fe400078e020b */
[----:B------:R-:W-:-:S03]  /*0860*/  @P0 IMAD R4, R4, R6, RZ ;  /* 0x0000000604040224 */ /* 0x000fc600078e02ff */
[----:B------:R1:W-:Y:S01]  /*0870*/  STL [R7], R8 ;  /* 0x0000000807007387 */ /* 0x0003e20000100800 */
[----:B------:R-:W-:Y:S05]  /*0880*/  @P0 BRA `(.L_x_1) ;  /* 0xfffffffc00680947 */ /* 0x000fea000383ffff */
[----:B------:R-:W-:Y:S05]  /*0890*/  BRA.U UP0, `(.L_x_2) ;  /* 0xfffffffd003c7547 */ /* 0x000fea000b83ffff */
[----:B------:R-:W2:Y:S01]  /*08a0*/  LDCU.64 UR4, c[0x0][0x390] ;  /* 0x00007200ff0477ac */ /* 0x000ea20008000a00 */
[C---:B------:R-:W-:Y:S02]  /*08b0*/  SHF.L.U32 R6, R0.reuse, 0x2, RZ ;  /* 0x0000000200067819 */ /* 0x040fe400000006ff */
[----:B------:R-:W-:Y:S01]  /*08c0*/  SHF.L.U64.HI R10, R0, 0x2, R3 ;  /* 0x00000002000a7819 */ /* 0x000fe20000010203 */
[----:B------:R-:W3:Y:S01]  /*08d0*/  LDCU.128 UR12, c[0x0][0x380] ;  /* 0x00007000ff0c77ac */ /* 0x000ee20008000c00 */
[C---:B--2---:R-:W-:Y:S02]  /*08e0*/  IADD3 R4, P1, PT, R6.reuse, UR4, RZ ;  /* 0x0000000406047c10 */ /* 0x044fe4000ff3e0ff */
[----:B---3--:R-:W-:Y:S02]  /*08f0*/  IADD3 R2, P0, PT, R6, UR14, RZ ;  /* 0x0000000e06027c10 */ /* 0x008fe4000ff1e0ff */
[C---:B------:R-:W-:Y:S02]  /*0900*/  IADD3.X R5, PT, PT, R10.reuse, UR5, RZ, P1, !PT ;  /* 0x000000050a057c10 */ /* 0x040fe40008ffe4ff */
[----:B------:R-:W-:-:S04]  /*0910*/  IADD3.X R3, PT, PT, R10, UR15, RZ, P0, !PT ;  /* 0x0000000f0a037c10 */ /* 0x000fc800087fe4ff */
[----:B0-----:R-:W1:Y:S04]  /*0920*/  LDG.E R5, desc[UR8][R4.64] ;  /* 0x0000000804057981 */ /* 0x001e68000c1e1900 */
[----:B------:R-:W1:Y:S01]  /*0930*/  LDG.E R2, desc[UR8][R2.64] ;  /* 0x0000000802027981 */ /* 0x000e62000c1e1900 */
[----:B------:R-:W-:Y:S01]  /*0940*/  IADD3 R6, P0, PT, R6, UR12, RZ ;  /* 0x0000000c06067c10 */ /* 0x000fe2000ff1e0ff */
[----:B-1----:R-:W-:-:S04]  /*0950*/  FADD R7, R2, R5 ;  /* 0x0000000502077221 */ /* 0x002fc80000000000 */
[----:B------:R-:W-:Y:S01]  /*0960*/  FMUL R9, R2, R7 ;  /* 0x0000000702097220 */ /* 0x000fe20000400000 */
[----:B------:R-:W-:-:S03]  /*0970*/  FADD R8, R5, R5 ;  /* 0x0000000505087221 */ /* 0x000fc60000000000 */
[----:B------:R-:W-:Y:S01]  /*0980*/  FFMA R0, R2, R7, R9 ;  /* 0x0000000702007223 */ /* 0x000fe20000000009 */
[----:B------:R-:W-:-:S03]  /*0990*/  FFMA R9, R5, 5, R8 ;  /* 0x40a0000005097823 */ /* 0x000fc60000000008 */
[----:B------:R-:W-:Y:S01]  /*09a0*/  FFMA R0, R5, 5, R0 ;  /* 0x40a0000005007823 */ /* 0x000fe20000000000 */
[----:B------:R-:W-:-:S03]  /*09b0*/  IADD3.X R7, PT, PT, R10, UR13, RZ, P0, !PT ;  /* 0x0000000d0a077c10 */ /* 0x000fc600087fe4ff */
[----:B------:R-:W-:-:S05]  /*09c0*/  FADD R9, R0, R9 ;  /* 0x0000000900097221 */ /* 0x000fca0000000000 */
[----:B------:R-:W-:Y:S01]  /*09d0*/  STG.E desc[UR8][R6.64], R9 ;  /* 0x0000000906007986 */ /* 0x000fe2000c101908 */
[----:B------:R-:W-:Y:S05]  /*09e0*/  EXIT ;  /* 0x000000000000794d */ /* 0x000fea0003800000 */
.L_x_3:
[----:B------:R-:W-:-:S00]  /*09f0*/  BRA `(.L_x_3) ;  /* 0xfffffffc00fc7947 */ /* 0x000fc0000383ffff */
[----:B------:R-:W-:-:S00]  /*0a00*/  NOP ;  /* 0x0000000000007918 */ /* 0x000fc00000000000 */
[----:B------:R-:W-:-:S00]  /*0a10*/  NOP ;  /* 0x0000000000007918 */ /* 0x000fc00000000000 */
[----:B------:R-:W-:-:S00]  /*0a20*/  NOP ;  /* 0x0000000000007918 */ /* 0x000fc00000000000 */
[----:B------:R-:W-:-:S00]  /*0a30*/  NOP ;  /* 0x0000000000007918 */ /* 0x000fc00000000000 */
[----:B------:R-:W-:-:S00]  /*0a40*/  NOP ;  /* 0x0000000000007918 */ /* 0x000fc00000000000 */
[----:B------:R-:W-:-:S00]  /*0a50*/  NOP ;  /* 0x0000000000007918 */ /* 0x000fc00000000000 */
[----:B------:R-:W-:-:S00]  /*0a60*/  NOP ;  /* 0x0000000000007918 */ /* 0x000fc00000000000 */
[----:B------:R-:W-:-:S00]  /*0a70*/  NOP ;  /* 0x0000000000007918 */ /* 0x000fc00000000000 */
.L_x_4:


//--------------------- .nv.shared.reserved.0     --------------------------
	.section	.nv.shared.reserved.0,"aw",@nobits
	.weak		__nv_reservedSMEM_offset_0_alias
	.size		__nv_reservedSMEM_offset_0_alias, 0, 64
	.other		__nv_reservedSMEM_offset_0_alias,@"STO_CUDA_RESERVED_SHARED STV_DEFAULT"
__nv_reservedSMEM_offset_0_alias:
	.zero		0
	.zero		64


//--------------------- .nv.constant0._Z10vector_addPfS_S_l --------------------------
	.section	.nv.constant0._Z10vector_addPfS_S_l,"a",@progbits
	.sectionflags	@""
	.align	4
.nv.constant0._Z10vector_addPfS_S_l:
	.zero		928


//--------------------- SYMBOLS --------------------------

	.type		.nv.reservedSmem.offset0,@object
	.size		.nv.reservedSmem.offset0,0x4
